	.headerflags	@"EF_CUDA_TEXMODE_UNIFIED EF_CUDA_64BIT_ADDRESS EF_CUDA_ACCELERATORS EF_CUDA_SM90 EF_CUDA_VIRTUAL_SM(EF_CUDA_SM90)"
	.elftype	@"ET_EXEC"


//--------------------- .nv.info                  --------------------------
	.section	.nv.info,"",@"SHT_CUDA_INFO"
	.align	4


	//----- nvinfo : EIATTR_REGCOUNT
	.align		4
        /*0000*/ 	.byte	0x04, 0x2f
        /*0002*/ 	.short	(.L_3 - .L_2)
	.align		4
.L_2:
        /*0004*/ 	.word	index@(triton_poi_fused_add_convolution_mul_pow_reciprocal_sin_11)
        /*0008*/ 	.word	0x00000014


	//----- nvinfo : EIATTR_MIN_STACK_SIZE
	.align		4
.L_3:
        /*000c*/ 	.byte	0x04, 0x12
        /*000e*/ 	.short	(.L_5 - .L_4)
	.align		4
.L_4:
        /*0010*/ 	.word	index@(triton_poi_fused_add_convolution_mul_pow_reciprocal_sin_11)
        /*0014*/ 	.word	0x00000020


	//----- nvinfo : EIATTR_FRAME_SIZE
	.align		4
.L_5:
        /*0018*/ 	.byte	0x04, 0x11
        /*001a*/ 	.short	(.L_7 - .L_6)
	.align		4
.L_6:
        /*001c*/ 	.word	index@(triton_poi_fused_add_convolution_mul_pow_reciprocal_sin_11)
        /*0020*/ 	.word	0x00000020


	//----- nvinfo : EIATTR_MIN_STACK_SIZE
	.align		4
.L_7:
        /*0024*/ 	.byte	0x04, 0x12
        /*0026*/ 	.short	(.L_9 - .L_8)
	.align		4
.L_8:
        /*0028*/ 	.word	index@(triton_poi_fused_add_convolution_mul_pow_reciprocal_sin_11)
        /*002c*/ 	.word	0x00000020
.L_9:


//--------------------- .nv.info.triton_poi_fused_add_convolution_mul_pow_reciprocal_sin_11 --------------------------
	.section	.nv.info.triton_poi_fused_add_convolution_mul_pow_reciprocal_sin_11,"",@"SHT_CUDA_INFO"
	.sectionflags	@""
	.align	4


	//----- nvinfo : EIATTR_CUDA_API_VERSION
	.align		4
        /*0000*/ 	.byte	0x04, 0x37
        /*0002*/ 	.short	(.L_11 - .L_10)
.L_10:
        /*0004*/ 	.word	0x0000007c


	//----- nvinfo : EIATTR_KPARAM_INFO
	.align		4
.L_11:
        /*0008*/ 	.byte	0x04, 0x17
        /*000a*/ 	.short	(.L_13 - .L_12)
.L_12:
        /*000c*/ 	.word	0x00000000
        /*0010*/ 	.short	0x0004
        /*0012*/ 	.short	0x0020
        /*0014*/ 	.byte	0x00, 0xf0, 0x11, 0x00


	//----- nvinfo : EIATTR_KPARAM_INFO
	.align		4
.L_13:
        /*0018*/ 	.byte	0x04, 0x17
        /*001a*/ 	.short	(.L_15 - .L_14)
.L_14:
        /*001c*/ 	.word	0x00000000
        /*0020*/ 	.short	0x0003
        /*0022*/ 	.short	0x0018
        /*0024*/ 	.byte	0x00, 0xf4, 0x21, 0x00


	//----- nvinfo : EIATTR_KPARAM_INFO
	.align		4
.L_15:
        /*0028*/ 	.byte	0x04, 0x17
        /*002a*/ 	.short	(.L_17 - .L_16)
.L_16:
        /*002c*/ 	.word	0x00000000
        /*0030*/ 	.short	0x0002
        /*0032*/ 	.short	0x0010
        /*0034*/ 	.byte	0x00, 0xf4, 0x21, 0x00


	//----- nvinfo : EIATTR_KPARAM_INFO
	.align		4
.L_17:
        /*0038*/ 	.byte	0x04, 0x17
        /*003a*/ 	.short	(.L_19 - .L_18)
.L_18:
        /*003c*/ 	.word	0x00000000
        /*0040*/ 	.short	0x0001
        /*0042*/ 	.short	0x0008
        /*0044*/ 	.byte	0x00, 0xf4, 0x21, 0x00


	//----- nvinfo : EIATTR_KPARAM_INFO
	.align		4
.L_19:
        /*0048*/ 	.byte	0x04, 0x17
        /*004a*/ 	.short	(.L_21 - .L_20)
.L_20:
        /*004c*/ 	.word	0x00000000
        /*0050*/ 	.short	0x0000
        /*0052*/ 	.short	0x0000
        /*0054*/ 	.byte	0x00, 0xf4, 0x21, 0x00


	//----- nvinfo : EIATTR_SPARSE_MMA_MASK
	.align		4
.L_21:
        /*0058*/ 	.byte	0x03, 0x50
        /*005a*/ 	.short	0x0000


	//----- nvinfo : EIATTR_MAXREG_COUNT
	.align		4
        /*005c*/ 	.byte	0x03, 0x1b
        /*005e*/ 	.short	0x00ff


	//----- nvinfo : EIATTR_EXIT_INSTR_OFFSETS
	.align		4
        /*0060*/ 	.byte	0x04, 0x1c
        /*0062*/ 	.short	(.L_23 - .L_22)


	//   ....[0]....
.L_22:
        /*0064*/ 	.word	0x000007b0


	//   ....[1]....
        /*0068*/ 	.word	0x000007d0


	//----- nvinfo : EIATTR_REQNTID
	.align		4
.L_23:
        /*006c*/ 	.byte	0x04, 0x10
        /*006e*/ 	.short	(.L_25 - .L_24)
.L_24:
        /*0070*/ 	.word	0x00000080
        /*0074*/ 	.word	0x00000001
        /*0078*/ 	.word	0x00000001


	//----- nvinfo : EIATTR_CRS_STACK_SIZE
	.align		4
.L_25:
        /*007c*/ 	.byte	0x04, 0x1e
        /*007e*/ 	.short	(.L_27 - .L_26)
.L_26:
        /*0080*/ 	.word	0x00000000


	//----- nvinfo : EIATTR_CBANK_PARAM_SIZE
	.align		4
.L_27:
        /*0084*/ 	.byte	0x03, 0x19
        /*0086*/ 	.short	0x0024


	//----- nvinfo : EIATTR_PARAM_CBANK
	.align		4
        /*0088*/ 	.byte	0x04, 0x0a
        /*008a*/ 	.short	(.L_29 - .L_28)
	.align		4
.L_28:
        /*008c*/ 	.word	index@(.nv.constant0.triton_poi_fused_add_convolution_mul_pow_reciprocal_sin_11)
        /*0090*/ 	.short	0x0210
        /*0092*/ 	.short	0x0024


	//----- nvinfo : EIATTR_SW_WAR
	.align		4
.L_29:
        /*0094*/ 	.byte	0x04, 0x36
        /*0096*/ 	.short	(.L_31 - .L_30)
.L_30:
        /*0098*/ 	.word	0x00000008
.L_31:


//--------------------- .nv.callgraph             --------------------------
	.section	.nv.callgraph,"",@"SHT_CUDA_CALLGRAPH"
	.align	4
	.sectionentsize	8
	.align		4
        /*0000*/ 	.word	0x00000000
	.align		4
        /*0004*/ 	.word	0xffffffff
	.align		4
        /*0008*/ 	.word	0x00000000
	.align		4
        /*000c*/ 	.word	0xfffffffe
	.align		4
        /*0010*/ 	.word	0x00000000
	.align		4
        /*0014*/ 	.word	0xfffffffd
	.align		4
        /*0018*/ 	.word	0x00000000
	.align		4
        /*001c*/ 	.word	0xfffffffc


//--------------------- .nv.constant4             --------------------------
	.section	.nv.constant4,"a",@progbits
	.align	8
	.align		8
.nv.constant4:
        /*0000*/ 	.dword	_$_str
	.align		8
        /*0008*/ 	.dword	__cudart_i2opi_f


//--------------------- .text.triton_poi_fused_add_convolution_mul_pow_reciprocal_sin_11 --------------------------
	.section	.text.triton_poi_fused_add_convolution_mul_pow_reciprocal_sin_11,"ax",@progbits
	.align	128
        .global         triton_poi_fused_add_convolution_mul_pow_reciprocal_sin_11
        .type           triton_poi_fused_add_convolution_mul_pow_reciprocal_sin_11,@function
        .size           triton_poi_fused_add_convolution_mul_pow_reciprocal_sin_11,(.L_x_4 - triton_poi_fused_add_convolution_mul_pow_reciprocal_sin_11)
        .other          triton_poi_fused_add_convolution_mul_pow_reciprocal_sin_11,@"STO_CUDA_ENTRY STV_DEFAULT"
triton_poi_fused_add_convolution_mul_pow_reciprocal_sin_11:
.text.triton_poi_fused_add_convolution_mul_pow_reciprocal_sin_11:
[----:B------:R-:W0:Y:S01]  /*0000*/  LDC R1, c[0x0][0x28] ;  /* 0x00000a00ff017b82 */ /* 0x000e220000000800 */
[----:B------:R-:W1:Y:S07]  /*0010*/  S2R R10, SR_TID.X ;  /* 0x00000000000a7919 */ /* 0x000e6e0000002100 */
[----:B------:R-:W2:Y:S01]  /*0020*/  LDC.64 R8, c[0x0][0x210] ;  /* 0x00008400ff087b82 */ /* 0x000ea20000000a00 */
[----:B------:R-:W-:Y:S01]  /*0030*/  IMAD.MOV.U32 R11, RZ, RZ, RZ ;  /* 0x000000ffff0b7224 */ /* 0x000fe200078e00ff */
[----:B------:R-:W-:Y:S01]  /*0040*/  ULDC.64 UR4, c[0x0][0x208] ;  /* 0x0000820000047ab9 */ /* 0x000fe20000000a00 */
[----:B------:R-:W3:Y:S01]  /*0050*/  S2R R7, SR_CTAID.X ;  /* 0x0000000000077919 */ /* 0x000ee20000002500 */
[----:B0-----:R-:W-:-:S04]  /*0060*/  VIADD R1, R1, 0xffffffe0 ;  /* 0xffffffe001017836 */ /* 0x001fc80000000000 */
[----:B------:R-:W0:Y:S08]  /*0070*/  LDC.64 R2, c[0x0][0x218] ;  /* 0x00008600ff027b82 */ /* 0x000e300000000a00 */
[----:B------:R-:W4:Y:S01]  /*0080*/  LDC.64 R4, c[0x0][0x220] ;  /* 0x00008800ff047b82 */ /* 0x000f220000000a00 */
[----:B-1----:R-:W-:Y:S01]  /*0090*/  LOP3.LUT R10, R10, 0x7f, RZ, 0xc0, !PT ;  /* 0x0000007f0a0a7812 */ /* 0x002fe200078ec0ff */
[----:B0-----:R-:W5:Y:S04]  /*00a0*/  LDG.E R2, desc[UR4][R2.64] ;  /* 0x0000000402027981 */ /* 0x001f68000c1e1900 */
[----:B---3--:R-:W-:-:S04]  /*00b0*/  IMAD R10, R7, 0x80, R10 ;  /* 0x00000080070a7824 */ /* 0x008fc800078e020a */
[C---:B--2---:R-:W-:Y:S01]  /*00c0*/  IMAD.WIDE R8, R10.reuse, 0x4, R8 ;  /* 0x000000040a087825 */ /* 0x044fe200078e0208 */
[----:B------:R-:W-:Y:S01]  /*00d0*/  ISETP.GE.AND P1, PT, R10, 0x100, PT ;  /* 0x000001000a00780c */ /* 0x000fe20003f26270 */
[----:B----4-:R-:W2:-:S12]  /*00e0*/  LDG.E R4, desc[UR4][R4.64] ;  /* 0x0000000404047981 */ /* 0x010e98000c1e1900 */
[----:B------:R-:W5:Y:S01]  /*00f0*/  @!P1 LDG.E R11, desc[UR4][R8.64] ;  /* 0x00000004080b9981 */ /* 0x000f62000c1e1900 */
[----:B------:R-:W-:Y:S01]  /*0100*/  BSSY B0, `(.L_x_0) ;  /* 0x0000049000007945 */ /* 0x000fe20003800000 */
[----:B-----5:R-:W-:-:S04]  /*0110*/  FADD R11, R2, R11 ;  /* 0x0000000b020b7221 */ /* 0x020fc80000000000 */
[----:B--2---:R-:W-:-:S04]  /*0120*/  FMUL R12, R4, R11 ;  /* 0x0000000b040c7220 */ /* 0x004fc80000400000 */
[----:B------:R-:W-:-:S06]  /*0130*/  FMUL R0, R12, 0.63661974668502807617 ;  /* 0x3f22f9830c007820 */ /* 0x000fcc0000400000 */
[----:B------:R-:W0:Y:S01]  /*0140*/  F2I.FTZ.NTZ R0, R0 ;  /* 0x0000000000007305 */ /* 0x000e220000213100 */
[----:B------:R-:W-:-:S05]  /*0150*/  FADD.FTZ R14, |R12|, -RZ ;  /* 0x800000ff0c0e7221 */ /* 0x000fca0000010200 */
[----:B------:R-:W-:Y:S02]  /*0160*/  FSETP.GE.AND P0, PT, R14, 105615, PT ;  /* 0x47ce47800e00780b */ /* 0x000fe40003f06000 */
[----:B0-----:R-:W-:-:S05]  /*0170*/  I2FP.F32.S32 R7, R0 ;  /* 0x0000000000077245 */ /* 0x001fca0000201400 */
[----:B------:R-:W-:-:S04]  /*0180*/  FFMA.FTZ R6, R7, -1.5707962512969970703, R12 ;  /* 0xbfc90fda07067823 */ /* 0x000fc8000001000c */
[----:B------:R-:W-:Y:S01]  /*0190*/  FFMA.FTZ R6, R7, -7.5497894158615963534e-08, R6 ;  /* 0xb3a2216807067823 */ /* 0x000fe20000010006 */
[----:B------:R-:W-:-:S03]  /*01a0*/  FADD R13, R4, 9.9999997171806853657e-10 ;  /* 0x3089705f040d7421 */ /* 0x000fc60000000000 */
[----:B------:R-:W-:Y:S01]  /*01b0*/  FFMA.FTZ R6, R7, -5.3903029534742383927e-15, R6 ;  /* 0xa7c234c507067823 */ /* 0x000fe20000010006 */
[----:B------:R-:W-:Y:S06]  /*01c0*/  @!P0 BRA `(.L_x_1) ;  /* 0x0000000000f08947 */ /* 0x000fec0003800000 */
[----:B------:R-:W-:-:S13]  /*01d0*/  FSETP.NEU.AND P0, PT, R14, +INF , PT ;  /* 0x7f8000000e00780b */ /* 0x000fda0003f0d000 */
[----:B------:R-:W-:Y:S01]  /*01e0*/  @!P0 FMUL.FTZ R6, RZ, R12 ;  /* 0x0000000cff068220 */ /* 0x000fe20000410000 */
[----:B------:R-:W-:Y:S01]  /*01f0*/  @!P0 MOV R0, RZ ;  /* 0x000000ff00008202 */ /* 0x000fe20000000f00 */
[----:B------:R-:W-:Y:S06]  /*0200*/  @!P0 BRA `(.L_x_1) ;  /* 0x0000000000e08947 */ /* 0x000fec0003800000 */
[----:B------:R-:W-:Y:S01]  /*0210*/  SHF.R.U32.HI R17, RZ, 0x17, R12 ;  /* 0x00000017ff117819 */ /* 0x000fe2000001160c */
[----:B------:R-:W-:Y:S01]  /*0220*/  IMAD.SHL.U32 R3, R12, 0x100, RZ ;  /* 0x000001000c037824 */ /* 0x000fe200078e00ff */
[----:B------:R-:W-:Y:S01]  /*0230*/  ULDC.64 UR6, c[0x4][0x8] ;  /* 0x0100020000067ab9 */ /* 0x000fe20000000a00 */
[----:B------:R-:W-:Y:S01]  /*0240*/  IMAD.MOV.U32 R0, RZ, RZ, RZ ;  /* 0x000000ffff007224 */ /* 0x000fe200078e00ff */
[----:B------:R-:W-:Y:S01]  /*0250*/  LOP3.LUT R2, R17, 0xe0, RZ, 0xc0, !PT ;  /* 0x000000e011027812 */ /* 0x000fe200078ec0ff */
[----:B------:R-:W-:Y:S01]  /*0260*/  IMAD.MOV.U32 R5, RZ, RZ, RZ ;  /* 0x000000ffff057224 */ /* 0x000fe200078e00ff */
[----:B------:R-:W-:Y:S01]  /*0270*/  LOP3.LUT R3, R3, 0x80000000, RZ, 0xfc, !PT ;  /* 0x8000000003037812 */ /* 0x000fe200078efcff */
[----:B------:R-:W-:Y:S01]  /*0280*/  IMAD.MOV.U32 R16, RZ, RZ, RZ ;  /* 0x000000ffff107224 */ /* 0x000fe200078e00ff */
[----:B------:R-:W-:Y:S01]  /*0290*/  IADD3 R4, R2, -0x80, RZ ;  /* 0xffffff8002047810 */ /* 0x000fe20007ffe0ff */
[----:B------:R-:W-:-:S03]  /*02a0*/  IMAD.MOV.U32 R2, RZ, RZ, R1 ;  /* 0x000000ffff027224 */ /* 0x000fc600078e0001 */
[----:B------:R-:W-:-:S07]  /*02b0*/  SHF.R.U32.HI R4, RZ, 0x5, R4 ;  /* 0x00000005ff047819 */ /* 0x000fce0000011604 */
.L_x_2:
[----:B------:R-:W-:-:S04]  /*02c0*/  IADD3 R14, P0, R5, UR6, RZ ;  /* 0x00000006050e7c10 */ /* 0x000fc8000ff1e0ff */
[----:B------:R-:W-:-:S06]  /*02d0*/  IADD3.X R15, R16, UR7, RZ, P0, !PT ;  /* 0x00000007100f7c10 */ /* 0x000fcc00087fe4ff */
[----:B------:R-:W2:Y:S01]  /*02e0*/  LDG.E.CONSTANT R15, desc[UR4][R14.64] ;  /* 0x000000040e0f7981 */ /* 0x000ea2000c1e9900 */
[----:B------:R-:W-:Y:S01]  /*02f0*/  IADD3 R5, P2, R5, 0x4, RZ ;  /* 0x0000000405057810 */ /* 0x000fe20007f5e0ff */
[----:B------:R-:W-:Y:S01]  /*0300*/  HFMA2.MMA R7, -RZ, RZ, 0, 0 ;  /* 0x00000000ff077435 */ /* 0x000fe200000001ff */
[----:B------:R-:W-:Y:S02]  /*0310*/  IMAD.MOV.U32 R6, RZ, RZ, R0 ;  /* 0x000000ffff067224 */ /* 0x000fe400078e0000 */
[----:B------:R-:W-:Y:S01]  /*0320*/  ISETP.NE.U32.AND P0, PT, R5, 0x18, PT ;  /* 0x000000180500780c */ /* 0x000fe20003f05070 */
[----:B------:R-:W-:-:S05]  /*0330*/  IMAD.X R16, RZ, RZ, R16, P2 ;  /* 0x000000ffff107224 */ /* 0x000fca00010e0610 */
[----:B------:R-:W-:Y:S01]  /*0340*/  ISETP.NE.AND.EX P0, PT, R16, RZ, PT, P0 ;  /* 0x000000ff1000720c */ /* 0x000fe20003f05300 */
[----:B--2---:R-:W-:-:S04]  /*0350*/  IMAD.WIDE.U32 R6, R3, R15, R6 ;  /* 0x0000000f03067225 */ /* 0x004fc800078e0006 */
[----:B------:R-:W-:Y:S01]  /*0360*/  IMAD.MOV.U32 R0, RZ, RZ, R7 ;  /* 0x000000ffff007224 */ /* 0x000fe200078e0007 */
[----:B------:R0:W-:Y:S02]  /*0370*/  STL [R2], R6 ;  /* 0x0000000602007387 */ /* 0x0001e40000100800 */
[----:B0-----:R-:W-:-:S05]  /*0380*/  VIADD R2, R2, 0x4 ;  /* 0x0000000402027836 */ /* 0x001fca0000000000 */
[----:B------:R-:W-:Y:S05]  /*0390*/  @P0 BRA `(.L_x_2) ;  /* 0xfffffffc00c80947 */ /* 0x000fea000383ffff */
[----:B------:R-:W-:Y:S01]  /*03a0*/  LOP3.LUT P0, R6, R17, 0x1f, RZ, 0xc0, !PT ;  /* 0x0000001f11067812 */ /* 0x000fe2000780c0ff */
[----:B------:R-:W-:Y:S01]  /*03b0*/  IMAD R14, R4, -0x4, R1 ;  /* 0xfffffffc040e7824 */ /* 0x000fe200078e0201 */
[----:B------:R0:W-:Y:S04]  /*03c0*/  STL [R1+0x18], R0 ;  /* 0x0000180001007387 */ /* 0x0001e80000100800 */
[----:B------:R-:W2:Y:S04]  /*03d0*/  LDL R2, [R14+0x18] ;  /* 0x000018000e027983 */ /* 0x000ea80000100800 */
[----:B------:R-:W3:Y:S04]  /*03e0*/  LDL R3, [R14+0x14] ;  /* 0x000014000e037983 */ /* 0x000ee80000100800 */
[----:B------:R-:W4:Y:S01]  /*03f0*/  @P0 LDL R7, [R14+0x10] ;  /* 0x000010000e070983 */ /* 0x000f220000100800 */
[----:B------:R-:W-:Y:S01]  /*0400*/  @P0 IADD3 R4, -R6, 0x20, RZ ;  /* 0x0000002006040810 */ /* 0x000fe20007ffe1ff */
[----:B------:R-:W-:Y:S01]  /*0410*/  UMOV UR6, 0x54442d19 ;  /* 0x54442d1900067882 */ /* 0x000fe20000000000 */
[----:B------:R-:W-:Y:S01]  /*0420*/  UMOV UR7, 0x3bf921fb ;  /* 0x3bf921fb00077882 */ /* 0x000fe20000000000 */
[----:B--2---:R-:W-:-:S02]  /*0430*/  @P0 SHF.L.U32 R5, R2, R6, RZ ;  /* 0x0000000602050219 */ /* 0x004fc400000006ff */
[----:B---3--:R-:W-:Y:S02]  /*0440*/  @P0 SHF.L.U32 R6, R3, R6, RZ ;  /* 0x0000000603060219 */ /* 0x008fe400000006ff */
[-C--:B----4-:R-:W-:Y:S02]  /*0450*/  @P0 SHF.R.U32.HI R7, RZ, R4.reuse, R7 ;  /* 0x00000004ff070219 */ /* 0x090fe40000011607 */
[----:B------:R-:W-:-:S03]  /*0460*/  @P0 SHF.R.U32.HI R4, RZ, R4, R3 ;  /* 0x00000004ff040219 */ /* 0x000fc60000011603 */
[----:B------:R-:W-:Y:S01]  /*0470*/  @P0 IMAD.IADD R3, R6, 0x1, R7 ;  /* 0x0000000106030824 */ /* 0x000fe200078e0207 */
[----:B------:R-:W-:-:S04]  /*0480*/  @P0 IADD3 R2, R5, R4, RZ ;  /* 0x0000000405020210 */ /* 0x000fc80007ffe0ff */
[C---:B------:R-:W-:Y:S01]  /*0490*/  SHF.L.W.U32.HI R15, R3.reuse, 0x2, R2 ;  /* 0x00000002030f7819 */ /* 0x040fe20000010e02 */
[----:B------:R-:W-:-:S03]  /*04a0*/  IMAD.SHL.U32 R3, R3, 0x4, RZ ;  /* 0x0000000403037824 */ /* 0x000fc600078e00ff */
[----:B0-----:R-:W-:-:S04]  /*04b0*/  SHF.R.S32.HI R0, RZ, 0x1f, R15 ;  /* 0x0000001fff007819 */ /* 0x001fc8000001140f */
[C---:B------:R-:W-:Y:S02]  /*04c0*/  LOP3.LUT R6, R0.reuse, R3, RZ, 0x3c, !PT ;  /* 0x0000000300067212 */ /* 0x040fe400078e3cff */
[----:B------:R-:W-:-:S04]  /*04d0*/  LOP3.LUT R7, R0, R15, RZ, 0x3c, !PT ;  /* 0x0000000f00077212 */ /* 0x000fc800078e3cff */
[----:B------:R-:W0:Y:S01]  /*04e0*/  I2F.F64.S64 R4, R6 ;  /* 0x0000000600047312 */ /* 0x000e220000301c00 */
[----:B------:R-:W-:Y:S02]  /*04f0*/  SHF.R.U32.HI R0, RZ, 0x1e, R2 ;  /* 0x0000001eff007819 */ /* 0x000fe40000011602 */
[----:B------:R-:W-:Y:S01]  /*0500*/  ISETP.GE.AND P0, PT, R12, RZ, PT ;  /* 0x000000ff0c00720c */ /* 0x000fe20003f06270 */
[----:B0-----:R-:W-:Y:S01]  /*0510*/  DMUL R4, R4, UR6 ;  /* 0x0000000604047c28 */ /* 0x001fe20008000000 */
[C---:B------:R-:W-:Y:S02]  /*0520*/  LEA.HI R0, R15.reuse, R0, RZ, 0x1 ;  /* 0x000000000f007211 */ /* 0x040fe400078f08ff */
[----:B------:R-:W-:-:S07]  /*0530*/  LOP3.LUT R12, R15, R12, RZ, 0x3c, !PT ;  /* 0x0000000c0f0c7212 */ /* 0x000fce00078e3cff */
[----:B------:R-:W0:Y:S01]  /*0540*/  F2F.F32.F64 R4, R4 ;  /* 0x0000000400047310 */ /* 0x000e220000301000 */
[----:B------:R-:W-:Y:S01]  /*0550*/  IMAD.MOV R2, RZ, RZ, -R0 ;  /* 0x000000ffff027224 */ /* 0x000fe200078e0a00 */
[----:B------:R-:W-:-:S04]  /*0560*/  ISETP.GE.AND P2, PT, R12, RZ, PT ;  /* 0x000000ff0c00720c */ /* 0x000fc80003f46270 */
[----:B------:R-:W-:Y:S02]  /*0570*/  @!P0 MOV R0, R2 ;  /* 0x0000000200008202 */ /* 0x000fe40000000f00 */
[----:B0-----:R-:W-:-:S07]  /*0580*/  FSEL R6, -R4, R4, !P2 ;  /* 0x0000000404067208 */ /* 0x001fce0005000100 */
.L_x_1:
[----:B------:R-:W-:Y:S05]  /*0590*/  BSYNC B0 ;  /* 0x0000000000007941 */ /* 0x000fea0003800000 */
.L_x_0:
[----:B------:R-:W-:Y:S01]  /*05a0*/  LOP3.LUT R2, R0, 0x1, RZ, 0xc0, !PT ;  /* 0x0000000100027812 */ /* 0x000fe200078ec0ff */
[----:B------:R-:W-:Y:S01]  /*05b0*/  FMUL.FTZ R5, R6, R6 ;  /* 0x0000000606057220 */ /* 0x000fe20000410000 */
[C---:B------:R-:W-:Y:S01]  /*05c0*/  FSETP.GT.AND P0, PT, |R13|.reuse, 8.50705917302346158658e+37, PT ;  /* 0x7e8000000d00780b */ /* 0x040fe20003f04200 */
[----:B------:R-:W-:Y:S01]  /*05d0*/  IMAD.MOV.U32 R3, RZ, RZ, 0x3c0885e4 ;  /* 0x3c0885e4ff037424 */ /* 0x000fe200078e00ff */
[----:B------:R-:W-:Y:S01]  /*05e0*/  ISETP.NE.U32.AND P3, PT, R2, 0x1, PT ;  /* 0x000000010200780c */ /* 0x000fe20003f65070 */
[----:B------:R-:W-:Y:S01]  /*05f0*/  IMAD.MOV.U32 R2, RZ, RZ, -0x46b2bead ;  /* 0xb94d4153ff027424 */ /* 0x000fe200078e00ff */
[----:B------:R-:W-:Y:S01]  /*0600*/  FSETP.GEU.AND P2, PT, |R13|, 1.175494350822287508e-38, PT ;  /* 0x008000000d00780b */ /* 0x000fe20003f4e200 */
[----:B------:R-:W-:Y:S01]  /*0610*/  ULDC.64 UR6, c[0x0][0x228] ;  /* 0x00008a0000067ab9 */ /* 0x000fe20000000a00 */
[----:B------:R-:W-:Y:S01]  /*0620*/  LOP3.LUT P4, RZ, R0, 0x2, RZ, 0xc0, !PT ;  /* 0x0000000200ff7812 */ /* 0x000fe2000788c0ff */
[----:B------:R0:W-:Y:S01]  /*0630*/  @!P1 STG.E desc[UR4][R8.64], R11 ;  /* 0x0000000b08009986 */ /* 0x0001e2000c101904 */
[----:B------:R-:W-:-:S05]  /*0640*/  FSEL R0, R6, 1, P3 ;  /* 0x3f80000006007808 */ /* 0x000fca0001800000 */
[----:B------:R-:W-:Y:S02]  /*0650*/  @P0 FMUL R13, R13, 0.25 ;  /* 0x3e8000000d0d0820 */ /* 0x000fe40000400000 */
[----:B------:R-:W-:Y:S01]  /*0660*/  @!P3 MOV R4, 0x37cbac00 ;  /* 0x37cbac000004b802 */ /* 0x000fe20000000f00 */
[----:B------:R-:W-:Y:S02]  /*0670*/  @!P3 IMAD.MOV.U32 R3, RZ, RZ, 0x3d2aaabb ;  /* 0x3d2aaabbff03b424 */ /* 0x000fe400078e00ff */
[----:B------:R-:W-:Y:S02]  /*0680*/  @!P2 FMUL R13, R13, 16777216 ;  /* 0x4b8000000d0da820 */ /* 0x000fe40000400000 */
[----:B------:R-:W-:Y:S01]  /*0690*/  @!P3 FFMA.FTZ R2, R5, R4, -0.0013887860113754868507 ;  /* 0xbab607ed0502b423 */ /* 0x000fe20000010004 */
[----:B------:R-:W-:-:S03]  /*06a0*/  IMAD.MOV.U32 R4, RZ, RZ, -0x41d55558 ;  /* 0xbe2aaaa8ff047424 */ /* 0x000fc600078e00ff */
[----:B------:R-:W1:Y:S01]  /*06b0*/  MUFU.RCP R13, R13 ;  /* 0x0000000d000d7308 */ /* 0x000e620000001000 */
[----:B------:R-:W-:Y:S01]  /*06c0*/  FFMA.FTZ R3, R5, R2, R3 ;  /* 0x0000000205037223 */ /* 0x000fe20000010003 */
[----:B------:R-:W-:Y:S01]  /*06d0*/  HFMA2.MMA R2, -RZ, RZ, 1.625, 0 ;  /* 0x3e800000ff027435 */ /* 0x000fe200000001ff */
[----:B------:R-:W-:-:S04]  /*06e0*/  @!P3 IMAD.MOV.U32 R4, RZ, RZ, -0x41000001 ;  /* 0xbeffffffff04b424 */ /* 0x000fc800078e00ff */
[C---:B------:R-:W-:Y:S01]  /*06f0*/  FFMA.FTZ R3, R5.reuse, R3, R4 ;  /* 0x0000000305037223 */ /* 0x040fe20000010004 */
[----:B------:R-:W-:-:S04]  /*0700*/  FFMA.FTZ R5, R5, R0, RZ ;  /* 0x0000000005057223 */ /* 0x000fc800000100ff */
[----:B------:R-:W-:Y:S01]  /*0710*/  FSEL R2, R2, 1, P0 ;  /* 0x3f80000002027808 */ /* 0x000fe20000000000 */
[----:B------:R-:W-:Y:S01]  /*0720*/  FFMA.FTZ R0, R5, R3, R0 ;  /* 0x0000000305007223 */ /* 0x000fe20000010000 */
[----:B------:R-:W-:-:S03]  /*0730*/  SHF.R.S32.HI R3, RZ, 0x1f, R10 ;  /* 0x0000001fff037819 */ /* 0x000fc6000001140a */
[----:B------:R-:W-:Y:S01]  /*0740*/  @!P2 FMUL R2, R2, 16777216 ;  /* 0x4b8000000202a820 */ /* 0x000fe20000400000 */
[----:B------:R-:W-:-:S03]  /*0750*/  @P4 FFMA.FTZ R0, R0, -1, RZ ;  /* 0xbf80000000004823 */ /* 0x000fc600000100ff */
[----:B-1----:R-:W-:Y:S01]  /*0760*/  FMUL R4, R13, R2 ;  /* 0x000000020d047220 */ /* 0x002fe20000400000 */
[----:B------:R-:W-:Y:S01]  /*0770*/  LEA R2, P0, R10, UR6, 0x2 ;  /* 0x000000060a027c11 */ /* 0x000fe2000f8010ff */
[----:B------:R-:W-:-:S03]  /*0780*/  FMUL R0, R0, R0 ;  /* 0x0000000000007220 */ /* 0x000fc60000400000 */
[----:B------:R-:W-:Y:S01]  /*0790*/  LEA.HI.X R3, R10, UR7, R3, 0x2, P0 ;  /* 0x000000070a037c11 */ /* 0x000fe200080f1403 */
[----:B------:R-:W-:Y:S01]  /*07a0*/  FFMA R5, R4, R0, R11 ;  /* 0x0000000004057223 */ /* 0x000fe2000000000b */
[----:B0-----:R-:W-:Y:S07]  /*07b0*/  @P1 EXIT ;  /* 0x000000000000194d */ /* 0x001fee0003800000 */
[----:B------:R-:W-:Y:S01]  /*07c0*/  STG.E desc[UR4][R2.64], R5 ;  /* 0x0000000502007986 */ /* 0x000fe2000c101904 */
[----:B------:R-:W-:Y:S05]  /*07d0*/  EXIT ;  /* 0x000000000000794d */ /* 0x000fea0003800000 */
.L_x_3:
[----:B------:R-:W-:-:S00]  /*07e0*/  BRA `(.L_x_3) ;  /* 0xfffffffc00fc7947 */ /* 0x000fc0000383ffff */
[----:B------:R-:W-:-:S00]  /*07f0*/  NOP ;  /* 0x0000000000007918 */ /* 0x000fc00000000000 */
        /* <DEDUP_REMOVED lines=8> */
.L_x_4:


//--------------------- .nv.global.init           --------------------------
	.section	.nv.global.init,"aw",@progbits
	.align	4
.nv.global.init:
	.type		__cudart_i2opi_f,@object
	.size		__cudart_i2opi_f,(_$_str - __cudart_i2opi_f)
__cudart_i2opi_f:
        /*0000*/ 	.byte	0x41, 0x90, 0x43, 0x3c, 0x99, 0x95, 0x62, 0xdb, 0xc0, 0xdd, 0x34, 0xf5, 0xd1, 0x57, 0x27, 0xfc
        /*0010*/ 	.byte	0x29, 0x15, 0x44, 0x4e, 0x6e, 0x83, 0xf9, 0xa2
	.type		_$_str,@object
	.size		_$_str,(.L_0 - _$_str)
_$_str:
        /*0018*/ 	.byte	0x5f, 0x5f, 0x43, 0x55, 0x44, 0x41, 0x5f, 0x46, 0x54, 0x5a, 0x00
.L_0:


//--------------------- .nv.constant0.triton_poi_fused_add_convolution_mul_pow_reciprocal_sin_11 --------------------------
	.section	.nv.constant0.triton_poi_fused_add_convolution_mul_pow_reciprocal_sin_11,"a",@progbits
	.sectionflags	@""
	.align	4
.nv.constant0.triton_poi_fused_add_convolution_mul_pow_reciprocal_sin_11:
	.zero		564
